//
// Generated by NVIDIA NVVM Compiler
//
// Compiler Build ID: CL-36424714
// Cuda compilation tools, release 13.0, V13.0.88
// Based on NVVM 20.0.0
//

.version 9.0
.target sm_100
.address_size 64

	// .globl	_Z9reductionPKiPKfS2_Pfii

.visible .entry _Z9reductionPKiPKfS2_Pfii(
	.param .u64 .ptr .align 1 _Z9reductionPKiPKfS2_Pfii_param_0,
	.param .u64 .ptr .align 1 _Z9reductionPKiPKfS2_Pfii_param_1,
	.param .u64 .ptr .align 1 _Z9reductionPKiPKfS2_Pfii_param_2,
	.param .u64 .ptr .align 1 _Z9reductionPKiPKfS2_Pfii_param_3,
	.param .u32 _Z9reductionPKiPKfS2_Pfii_param_4,
	.param .u32 _Z9reductionPKiPKfS2_Pfii_param_5
)
{
	.reg .pred 	%p<5>;
	.reg .b32 	%r<14>;
	.reg .b32 	%f<7>;
	.reg .b64 	%rd<18>;

	ld.param.u64 	%rd3, [_Z9reductionPKiPKfS2_Pfii_param_0];
	ld.param.u64 	%rd4, [_Z9reductionPKiPKfS2_Pfii_param_1];
	ld.param.u64 	%rd5, [_Z9reductionPKiPKfS2_Pfii_param_2];
	ld.param.u64 	%rd6, [_Z9reductionPKiPKfS2_Pfii_param_3];
	ld.param.u32 	%r5, [_Z9reductionPKiPKfS2_Pfii_param_4];
	ld.param.u32 	%r6, [_Z9reductionPKiPKfS2_Pfii_param_5];
	cvta.to.global.u64 	%rd1, %rd6;
	mov.u32 	%r7, %tid.x;
	mov.u32 	%r13, %ntid.x;
	mov.u32 	%r8, %ctaid.x;
	mad.lo.s32 	%r2, %r13, %r8, %r7;
	sub.s32 	%r9, %r6, %r5;
	setp.ge.u32 	%p1, %r2, %r9;
	mul.wide.u32 	%rd7, %r2, 4;
	add.s64 	%rd2, %rd1, %rd7;
	@%p1 bra 	$L__BB0_2;
	cvta.to.global.u64 	%rd8, %rd4;
	cvta.to.global.u64 	%rd9, %rd3;
	cvta.to.global.u64 	%rd10, %rd5;
	add.s32 	%r10, %r5, %r2;
	mul.wide.u32 	%rd11, %r10, 4;
	add.s64 	%rd12, %rd8, %rd11;
	ld.global.f32 	%f1, [%rd12];
	add.s64 	%rd13, %rd9, %rd11;
	ld.global.u32 	%r11, [%rd13];
	mul.wide.s32 	%rd14, %r11, 4;
	add.s64 	%rd15, %rd10, %rd14;
	ld.global.f32 	%f2, [%rd15];
	mul.f32 	%f3, %f1, %f2;
	st.global.f32 	[%rd2], %f3;
$L__BB0_2:
	setp.lt.u32 	%p2, %r13, 2;
	@%p2 bra 	$L__BB0_6;
$L__BB0_3:
	shr.u32 	%r4, %r13, 1;
	setp.ge.u32 	%p3, %r2, %r4;
	@%p3 bra 	$L__BB0_5;
	add.s32 	%r12, %r4, %r2;
	mul.wide.u32 	%rd16, %r12, 4;
	add.s64 	%rd17, %rd1, %rd16;
	ld.global.f32 	%f4, [%rd17];
	ld.global.f32 	%f5, [%rd2];
	add.f32 	%f6, %f4, %f5;
	st.global.f32 	[%rd2], %f6;
$L__BB0_5:
	bar.sync 	0;
	setp.gt.u32 	%p4, %r13, 3;
	mov.u32 	%r13, %r4;
	@%p4 bra 	$L__BB0_3;
$L__BB0_6:
	ret;

}


// ===== COMPILED SASS (sm_100) =====

	.target	sm_100

	.elftype	@"ET_EXEC"


//--------------------- .note.nv.tkinfo           --------------------------
	.section	.note.nv.tkinfo,"",@"SHT_NOTE"
	.sectionflags	@"SHF_NOTE_NV_TKINFO"
	.tkinfo
        /*0018*/ 	.word	0x00000002
        /*0030*/ 	.string	""
        /*0030*/ 	.string	"ptxas"
        /*0030*/ 	.string	"Cuda compilation tools, release 13.0, V13.0.88"
        /*0030*/ 	.string	"Build cuda_13.0.r13.0/compiler.36424714_0"
        /*0030*/ 	.string	"-arch sm_100 -m 64 "



//--------------------- .note.nv.cuinfo           --------------------------
	.section	.note.nv.cuinfo,"",@"SHT_NOTE"
	.sectionflags	@"SHF_NOTE_NV_CUINFO"
        /*0018*/ 	.short	0x0002
        /*001a*/ 	.short	0x0064
        /*001c*/ 	.short	0x0082
	.zero		2


//--------------------- .nv.info                  --------------------------
	.section	.nv.info,"",@"SHT_CUDA_INFO"
	.align	4


	//----- nvinfo : EIATTR_REGCOUNT
	.align		4
        /*0000*/ 	.byte	0x04, 0x2f
        /*0002*/ 	.short	(.L_1 - .L_0)
	.align		4
.L_0:
        /*0004*/ 	.word	index@(_Z9reductionPKiPKfS2_Pfii)
        /*0008*/ 	.word	0x00000010


	//----- nvinfo : EIATTR_FRAME_SIZE
	.align		4
.L_1:
        /*000c*/ 	.byte	0x04, 0x11
        /*000e*/ 	.short	(.L_3 - .L_2)
	.align		4
.L_2:
        /*0010*/ 	.word	index@(_Z9reductionPKiPKfS2_Pfii)
        /*0014*/ 	.word	0x00000000


	//----- nvinfo : EIATTR_MIN_STACK_SIZE
	.align		4
.L_3:
        /*0018*/ 	.byte	0x04, 0x12
        /*001a*/ 	.short	(.L_5 - .L_4)
	.align		4
.L_4:
        /*001c*/ 	.word	index@(_Z9reductionPKiPKfS2_Pfii)
        /*0020*/ 	.word	0x00000000
.L_5:


//--------------------- .nv.compat                --------------------------
	.section	.nv.compat,"",@"SHT_CUDA_COMPAT_INFO"
	.align	4
        /*0000*/ 	.byte	0x02, 0x09, 0x00, 0x00, 0x02, 0x02, 0x01, 0x00, 0x02, 0x05, 0x05, 0x00, 0x03, 0x07, 0x01, 0x01
        /*0010*/ 	.byte	0x02, 0x03, 0x00, 0x00, 0x02, 0x06, 0x01, 0x00, 0x04, 0x0b, 0x08, 0x00, 0x09, 0x00, 0x00, 0x00
        /*0020*/ 	.byte	0x00, 0x00, 0x00, 0x00


//--------------------- .nv.info._Z9reductionPKiPKfS2_Pfii --------------------------
	.section	.nv.info._Z9reductionPKiPKfS2_Pfii,"",@"SHT_CUDA_INFO"
	.sectionflags	@""
	.align	4


	//----- nvinfo : EIATTR_CUDA_API_VERSION
	.align		4
        /*0000*/ 	.byte	0x04, 0x37
        /*0002*/ 	.short	(.L_7 - .L_6)
.L_6:
        /*0004*/ 	.word	0x00000082


	//----- nvinfo : EIATTR_KPARAM_INFO
	.align		4
.L_7:
        /*0008*/ 	.byte	0x04, 0x17
        /*000a*/ 	.short	(.L_9 - .L_8)
.L_8:
        /*000c*/ 	.word	0x00000000
        /*0010*/ 	.short	0x0005
        /*0012*/ 	.short	0x0024
        /*0014*/ 	.byte	0x00, 0xf0, 0x11, 0x00


	//----- nvinfo : EIATTR_KPARAM_INFO
	.align		4
.L_9:
        /*0018*/ 	.byte	0x04, 0x17
        /*001a*/ 	.short	(.L_11 - .L_10)
.L_10:
        /*001c*/ 	.word	0x00000000
        /*0020*/ 	.short	0x0004
        /*0022*/ 	.short	0x0020
        /*0024*/ 	.byte	0x00, 0xf0, 0x11, 0x00


	//----- nvinfo : EIATTR_KPARAM_INFO
	.align		4
.L_11:
        /*0028*/ 	.byte	0x04, 0x17
        /*002a*/ 	.short	(.L_13 - .L_12)
.L_12:
        /*002c*/ 	.word	0x00000000
        /*0030*/ 	.short	0x0003
        /*0032*/ 	.short	0x0018
        /*0034*/ 	.byte	0x00, 0xf5, 0x21, 0x00


	//----- nvinfo : EIATTR_KPARAM_INFO
	.align		4
.L_13:
        /*0038*/ 	.byte	0x04, 0x17
        /*003a*/ 	.short	(.L_15 - .L_14)
.L_14:
        /*003c*/ 	.word	0x00000000
        /*0040*/ 	.short	0x0002
        /*0042*/ 	.short	0x0010
        /*0044*/ 	.byte	0x00, 0xf5, 0x21, 0x00


	//----- nvinfo : EIATTR_KPARAM_INFO
	.align		4
.L_15:
        /*0048*/ 	.byte	0x04, 0x17
        /*004a*/ 	.short	(.L_17 - .L_16)
.L_16:
        /*004c*/ 	.word	0x00000000
        /*0050*/ 	.short	0x0001
        /*0052*/ 	.short	0x0008
        /*0054*/ 	.byte	0x00, 0xf5, 0x21, 0x00


	//----- nvinfo : EIATTR_KPARAM_INFO
	.align		4
.L_17:
        /*0058*/ 	.byte	0x04, 0x17
        /*005a*/ 	.short	(.L_19 - .L_18)
.L_18:
        /*005c*/ 	.word	0x00000000
        /*0060*/ 	.short	0x0000
        /*0062*/ 	.short	0x0000
        /*0064*/ 	.byte	0x00, 0xf5, 0x21, 0x00


	//----- nvinfo : EIATTR_SPARSE_MMA_MASK
	.align		4
.L_19:
        /*0068*/ 	.byte	0x03, 0x50
        /*006a*/ 	.short	0x0000


	//----- nvinfo : EIATTR_MAXREG_COUNT
	.align		4
        /*006c*/ 	.byte	0x03, 0x1b
        /*006e*/ 	.short	0x00ff


	//----- nvinfo : EIATTR_NUM_BARRIERS
	.align		4
        /*0070*/ 	.byte	0x02, 0x4c
        /*0072*/ 	.byte	0x01
	.zero		1


	//----- nvinfo : EIATTR_MERCURY_ISA_VERSION
	.align		4
        /*0074*/ 	.byte	0x03, 0x5f
        /*0076*/ 	.short	0x0101


	//----- nvinfo : EIATTR_VRC_CTA_INIT_COUNT
	.align		4
        /*0078*/ 	.byte	0x02, 0x4a
	.zero		1
	.zero		1


	//----- nvinfo : EIATTR_EXIT_INSTR_OFFSETS
	.align		4
        /*007c*/ 	.byte	0x04, 0x1c
        /*007e*/ 	.short	(.L_21 - .L_20)


	//   ....[0]....
.L_20:
        /*0080*/ 	.word	0x000001d0


	//   ....[1]....
        /*0084*/ 	.word	0x000002d0


	//----- nvinfo : EIATTR_CRS_STACK_SIZE
	.align		4
.L_21:
        /*0088*/ 	.byte	0x04, 0x1e
        /*008a*/ 	.short	(.L_23 - .L_22)
.L_22:
        /*008c*/ 	.word	0x00000000


	//----- nvinfo : EIATTR_CBANK_PARAM_SIZE
	.align		4
.L_23:
        /*0090*/ 	.byte	0x03, 0x19
        /*0092*/ 	.short	0x0028


	//----- nvinfo : EIATTR_PARAM_CBANK
	.align		4
        /*0094*/ 	.byte	0x04, 0x0a
        /*0096*/ 	.short	(.L_25 - .L_24)
	.align		4
.L_24:
        /*0098*/ 	.word	index@(.nv.constant0._Z9reductionPKiPKfS2_Pfii)
        /*009c*/ 	.short	0x0380
        /*009e*/ 	.short	0x0028


	//----- nvinfo : EIATTR_SW_WAR
	.align		4
.L_25:
        /*00a0*/ 	.byte	0x04, 0x36
        /*00a2*/ 	.short	(.L_27 - .L_26)
.L_26:
        /*00a4*/ 	.word	0x00000008
.L_27:


//--------------------- .nv.callgraph             --------------------------
	.section	.nv.callgraph,"",@"SHT_CUDA_CALLGRAPH"
	.align	4
	.sectionentsize	8
	.align		4
        /*0000*/ 	.word	0x00000000
	.align		4
        /*0004*/ 	.word	0xffffffff
	.align		4
        /*0008*/ 	.word	0x00000000
	.align		4
        /*000c*/ 	.word	0xfffffffe
	.align		4
        /*0010*/ 	.word	0x00000000
	.align		4
        /*0014*/ 	.word	0xfffffffd
	.align		4
        /*0018*/ 	.word	0x00000000
	.align		4
        /*001c*/ 	.word	0xfffffffc


//--------------------- .text._Z9reductionPKiPKfS2_Pfii --------------------------
	.section	.text._Z9reductionPKiPKfS2_Pfii,"ax",@progbits
	.align	128
        .global         _Z9reductionPKiPKfS2_Pfii
        .type           _Z9reductionPKiPKfS2_Pfii,@function
        .size           _Z9reductionPKiPKfS2_Pfii,(.L_x_6 - _Z9reductionPKiPKfS2_Pfii)
        .other          _Z9reductionPKiPKfS2_Pfii,@"STO_CUDA_ENTRY STV_DEFAULT"
_Z9reductionPKiPKfS2_Pfii:
.text._Z9reductionPKiPKfS2_Pfii:
[----:B------:R-:W-:Y:S01]  /*0000*/  LDC R1, c[0x0][0x37c] ;  /* 0x0000df00ff017b82 */ /* 0x000fe20000000800 */
[----:B------:R-:W0:Y:S01]  /*0010*/  S2R R0, SR_TID.X ;  /* 0x0000000000007919 */ /* 0x000e220000002100 */
[----:B------:R-:W1:Y:S06]  /*0020*/  LDCU.64 UR6, c[0x0][0x3a0] ;  /* 0x00007400ff0677ac */ /* 0x000e6c0008000a00 */
[----:B------:R-:W2:Y:S01]  /*0030*/  LDC.64 R4, c[0x0][0x398] ;  /* 0x0000e600ff047b82 */ /* 0x000ea20000000a00 */
[----:B------:R-:W-:Y:S01]  /*0040*/  BSSY.RECONVERGENT B0, `(.L_x_0) ;  /* 0x0000018000007945 */ /* 0x000fe20003800200 */
[----:B------:R-:W0:Y:S01]  /*0050*/  S2R R7, SR_CTAID.X ;  /* 0x0000000000077919 */ /* 0x000e220000002500 */
[----:B------:R-:W3:Y:S05]  /*0060*/  LDCU UR5, c[0x0][0x360] ;  /* 0x00006c00ff0577ac */ /* 0x000eea0008000800 */
[----:B------:R-:W4:Y:S01]  /*0070*/  LDC.64 R2, c[0x0][0x398] ;  /* 0x0000e600ff027b82 */ /* 0x000f220000000a00 */
[----:B-1----:R-:W-:Y:S01]  /*0080*/  UIADD3 UR4, UPT, UPT, UR7, -UR6, URZ ;  /* 0x8000000607047290 */ /* 0x002fe2000fffe0ff */
[----:B---3--:R-:W-:-:S04]  /*0090*/  MOV R6, UR5 ;  /* 0x0000000500067c02 */ /* 0x008fc80008000f00 */
[----:B------:R-:W-:Y:S01]  /*00a0*/  ISETP.GE.U32.AND P1, PT, R6, 0x2, PT ;  /* 0x000000020600780c */ /* 0x000fe20003f26070 */
[----:B0-----:R-:W-:-:S04]  /*00b0*/  IMAD R0, R7, UR5, R0 ;  /* 0x0000000507007c24 */ /* 0x001fc8000f8e0200 */
[C---:B--2---:R-:W-:Y:S01]  /*00c0*/  IMAD.WIDE.U32 R4, R0.reuse, 0x4, R4 ;  /* 0x0000000400047825 */ /* 0x044fe200078e0004 */
[----:B------:R-:W-:Y:S01]  /*00d0*/  ISETP.GE.U32.AND P0, PT, R0, UR4, PT ;  /* 0x0000000400007c0c */ /* 0x000fe2000bf06070 */
[----:B------:R-:W0:-:S12]  /*00e0*/  LDCU.64 UR4, c[0x0][0x358] ;  /* 0x00006b00ff0477ac */ /* 0x000e180008000a00 */
[----:B----4-:R-:W-:Y:S05]  /*00f0*/  @P0 BRA `(.L_x_1) ;  /* 0x0000000000300947 */ /* 0x010fea0003800000 */
[----:B------:R-:W1:Y:S01]  /*0100*/  LDC.64 R10, c[0x0][0x380] ;  /* 0x0000e000ff0a7b82 */ /* 0x000e620000000a00 */
[----:B------:R-:W-:-:S07]  /*0110*/  IADD3 R7, PT, PT, R0, UR6, RZ ;  /* 0x0000000600077c10 */ /* 0x000fce000fffe0ff */
[----:B------:R-:W2:Y:S08]  /*0120*/  LDC.64 R8, c[0x0][0x388] ;  /* 0x0000e200ff087b82 */ /* 0x000eb00000000a00 */
[----:B------:R-:W3:Y:S01]  /*0130*/  LDC.64 R12, c[0x0][0x390] ;  /* 0x0000e400ff0c7b82 */ /* 0x000ee20000000a00 */
[----:B-1----:R-:W-:-:S06]  /*0140*/  IMAD.WIDE.U32 R10, R7, 0x4, R10 ;  /* 0x00000004070a7825 */ /* 0x002fcc00078e000a */
[----:B0-----:R-:W3:Y:S01]  /*0150*/  LDG.E R11, desc[UR4][R10.64] ;  /* 0x000000040a0b7981 */ /* 0x001ee2000c1e1900 */
[----:B--2---:R-:W-:-:S06]  /*0160*/  IMAD.WIDE.U32 R8, R7, 0x4, R8 ;  /* 0x0000000407087825 */ /* 0x004fcc00078e0008 */
[----:B------:R-:W2:Y:S01]  /*0170*/  LDG.E R8, desc[UR4][R8.64] ;  /* 0x0000000408087981 */ /* 0x000ea2000c1e1900 */
[----:B---3--:R-:W-:-:S06]  /*0180*/  IMAD.WIDE R12, R11, 0x4, R12 ;  /* 0x000000040b0c7825 */ /* 0x008fcc00078e020c */
[----:B------:R-:W2:Y:S02]  /*0190*/  LDG.E R13, desc[UR4][R12.64] ;  /* 0x000000040c0d7981 */ /* 0x000ea4000c1e1900 */
[----:B--2---:R-:W-:-:S05]  /*01a0*/  FMUL R7, R8, R13 ;  /* 0x0000000d08077220 */ /* 0x004fca0000400000 */
[----:B------:R1:W-:Y:S02]  /*01b0*/  STG.E desc[UR4][R4.64], R7 ;  /* 0x0000000704007986 */ /* 0x0003e4000c101904 */
.L_x_1:
[----:B0-----:R-:W-:Y:S05]  /*01c0*/  BSYNC.RECONVERGENT B0 ;  /* 0x0000000000007941 */ /* 0x001fea0003800200 */
.L_x_0:
[----:B------:R-:W-:Y:S05]  /*01d0*/  @!P1 EXIT ;  /* 0x000000000000994d */ /* 0x000fea0003800000 */
.L_x_4:
[----:B------:R-:W-:Y:S01]  /*01e0*/  SHF.R.U32.HI R11, RZ, 0x1, R6 ;  /* 0x00000001ff0b7819 */ /* 0x000fe20000011606 */
[----:B------:R-:W-:Y:S03]  /*01f0*/  BSSY.RECONVERGENT B0, `(.L_x_2) ;  /* 0x0000009000007945 */ /* 0x000fe60003800200 */
[----:B------:R-:W-:-:S13]  /*0200*/  ISETP.GE.U32.AND P0, PT, R0, R11, PT ;  /* 0x0000000b0000720c */ /* 0x000fda0003f06070 */
[----:B0-----:R-:W-:Y:S05]  /*0210*/  @P0 BRA `(.L_x_3) ;  /* 0x0000000000180947 */ /* 0x001fea0003800000 */
[----:B------:R-:W-:Y:S01]  /*0220*/  IADD3 R9, PT, PT, R0, R11, RZ ;  /* 0x0000000b00097210 */ /* 0x000fe20007ffe0ff */
[----:B-1----:R-:W2:Y:S04]  /*0230*/  LDG.E R7, desc[UR4][R4.64] ;  /* 0x0000000404077981 */ /* 0x002ea8000c1e1900 */
[----:B------:R-:W-:-:S06]  /*0240*/  IMAD.WIDE.U32 R8, R9, 0x4, R2 ;  /* 0x0000000409087825 */ /* 0x000fcc00078e0002 */
[----:B------:R-:W2:Y:S02]  /*0250*/  LDG.E R8, desc[UR4][R8.64] ;  /* 0x0000000408087981 */ /* 0x000ea4000c1e1900 */
[----:B--2---:R-:W-:-:S05]  /*0260*/  FADD R7, R8, R7 ;  /* 0x0000000708077221 */ /* 0x004fca0000000000 */
[----:B------:R0:W-:Y:S02]  /*0270*/  STG.E desc[UR4][R4.64], R7 ;  /* 0x0000000704007986 */ /* 0x0001e4000c101904 */
.L_x_3:
[----:B------:R-:W-:Y:S05]  /*0280*/  BSYNC.RECONVERGENT B0 ;  /* 0x0000000000007941 */ /* 0x000fea0003800200 */
.L_x_2:
[----:B------:R-:W-:Y:S01]  /*0290*/  BAR.SYNC.DEFER_BLOCKING 0x0 ;  /* 0x0000000000007b1d */ /* 0x000fe20000010000 */
[----:B------:R-:W-:Y:S02]  /*02a0*/  ISETP.GT.U32.AND P0, PT, R6, 0x3, PT ;  /* 0x000000030600780c */ /* 0x000fe40003f04070 */
[----:B------:R-:W-:-:S11]  /*02b0*/  MOV R6, R11 ;  /* 0x0000000b00067202 */ /* 0x000fd60000000f00 */
[----:B------:R-:W-:Y:S05]  /*02c0*/  @P0 BRA `(.L_x_4) ;  /* 0xfffffffc00c40947 */ /* 0x000fea000383ffff */
[----:B------:R-:W-:Y:S05]  /*02d0*/  EXIT ;  /* 0x000000000000794d */ /* 0x000fea0003800000 */
.L_x_5:
[----:B------:R-:W-:-:S00]  /*02e0*/  BRA `(.L_x_5) ;  /* 0xfffffffc00fc7947 */ /* 0x000fc0000383ffff */
[----:B------:R-:W-:-:S00]  /*02f0*/  NOP ;  /* 0x0000000000007918 */ /* 0x000fc00000000000 */
        /* <DEDUP_REMOVED lines=8> */
.L_x_6:


//--------------------- .nv.shared.reserved.0     --------------------------
	.section	.nv.shared.reserved.0,"aw",@nobits
	.weak		__nv_reservedSMEM_offset_0_alias
	.size		__nv_reservedSMEM_offset_0_alias, 0, 64
	.other		__nv_reservedSMEM_offset_0_alias,@"STO_CUDA_RESERVED_SHARED STV_DEFAULT"
__nv_reservedSMEM_offset_0_alias:
	.zero		0
	.zero		64


//--------------------- .nv.constant0._Z9reductionPKiPKfS2_Pfii --------------------------
	.section	.nv.constant0._Z9reductionPKiPKfS2_Pfii,"a",@progbits
	.sectionflags	@""
	.align	4
.nv.constant0._Z9reductionPKiPKfS2_Pfii:
	.zero		936


//--------------------- SYMBOLS --------------------------

	.type		.nv.reservedSmem.offset0,@object
	.size		.nv.reservedSmem.offset0,0x4
